//
// Generated by NVIDIA NVVM Compiler
//
// Compiler Build ID: CL-36424714
// Cuda compilation tools, release 13.0, V13.0.88
// Based on NVVM 20.0.0
//

.version 9.0
.target sm_100
.address_size 64

	// .globl	sequence
// _ZZ7testShrE7storage has been demoted

.visible .entry sequence(
	.param .u64 .ptr .align 1 sequence_param_0,
	.param .u32 sequence_param_1
)
{
	.reg .pred 	%p<2>;
	.reg .b32 	%r<7>;
	.reg .b64 	%rd<5>;

	ld.param.u64 	%rd1, [sequence_param_0];
	ld.param.u32 	%r2, [sequence_param_1];
	mov.u32 	%r3, %tid.x;
	mov.u32 	%r4, %ctaid.x;
	mov.u32 	%r5, %ntid.x;
	mad.lo.s32 	%r1, %r4, %r5, %r3;
	setp.ge.s32 	%p1, %r1, %r2;
	@%p1 bra 	$L__BB0_2;
	cvta.to.global.u64 	%rd2, %rd1;
	shl.b32 	%r6, %r1, 1;
	mul.wide.s32 	%rd3, %r1, 4;
	add.s64 	%rd4, %rd2, %rd3;
	st.global.u32 	[%rd4], %r6;
$L__BB0_2:
	ret;

}
	// .globl	testShr
.visible .entry testShr(
	.param .u64 .ptr .align 1 testShr_param_0,
	.param .u64 .ptr .align 1 testShr_param_1
)
{
	.reg .pred 	%p<3>;
	.reg .b32 	%r<24>;
	.reg .b64 	%rd<9>;
	// demoted variable
	.shared .align 4 .b8 _ZZ7testShrE7storage[1024];
	ld.param.u64 	%rd1, [testShr_param_0];
	ld.param.u64 	%rd2, [testShr_param_1];
	cvta.to.global.u64 	%rd3, %rd2;
	mov.u32 	%r1, %tid.x;
	mov.u32 	%r6, %ctaid.x;
	mov.u32 	%r7, %ntid.x;
	mad.lo.s32 	%r2, %r6, %r7, %r1;
	mul.wide.s32 	%rd4, %r2, 4;
	add.s64 	%rd5, %rd3, %rd4;
	ld.global.u32 	%r8, [%rd5];
	shl.b32 	%r9, %r1, 2;
	mov.u32 	%r10, _ZZ7testShrE7storage;
	add.s32 	%r11, %r10, %r9;
	st.shared.u32 	[%r11], %r8;
	bar.sync 	0;
	and.b32  	%r12, %r2, 1;
	setp.eq.b32 	%p1, %r12, 1;
	not.pred 	%p2, %p1;
	@%p2 bra 	$L__BB1_2;
	xor.b32  	%r14, %r9, 4;
	add.s32 	%r16, %r10, %r14;
	ld.shared.u32 	%r17, [%r16];
	shl.b32 	%r23, %r17, 1;
	bra.uni 	$L__BB1_3;
$L__BB1_2:
	xor.b32  	%r19, %r9, 4;
	add.s32 	%r21, %r10, %r19;
	ld.shared.u32 	%r22, [%r21];
	mul.lo.s32 	%r23, %r22, 3;
$L__BB1_3:
	cvta.to.global.u64 	%rd6, %rd1;
	add.s64 	%rd8, %rd6, %rd4;
	st.global.u32 	[%rd8], %r23;
	ret;

}


// ===== COMPILED SASS (sm_100) =====

	.target	sm_100

	.elftype	@"ET_EXEC"


//--------------------- .note.nv.tkinfo           --------------------------
	.section	.note.nv.tkinfo,"",@"SHT_NOTE"
	.sectionflags	@"SHF_NOTE_NV_TKINFO"
	.tkinfo
        /*0018*/ 	.word	0x00000002
        /*0030*/ 	.string	""
        /*0030*/ 	.string	"ptxas"
        /*0030*/ 	.string	"Cuda compilation tools, release 13.0, V13.0.88"
        /*0030*/ 	.string	"Build cuda_13.0.r13.0/compiler.36424714_0"
        /*0030*/ 	.string	"-arch sm_100 -m 64 "



//--------------------- .note.nv.cuinfo           --------------------------
	.section	.note.nv.cuinfo,"",@"SHT_NOTE"
	.sectionflags	@"SHF_NOTE_NV_CUINFO"
        /*0018*/ 	.short	0x0002
        /*001a*/ 	.short	0x0064
        /*001c*/ 	.short	0x0082
	.zero		2


//--------------------- .nv.info                  --------------------------
	.section	.nv.info,"",@"SHT_CUDA_INFO"
	.align	4


	//----- nvinfo : EIATTR_REGCOUNT
	.align		4
        /*0000*/ 	.byte	0x04, 0x2f
        /*0002*/ 	.short	(.L_1 - .L_0)
	.align		4
.L_0:
        /*0004*/ 	.word	index@(sequence)
        /*0008*/ 	.word	0x0000000a


	//----- nvinfo : EIATTR_FRAME_SIZE
	.align		4
.L_1:
        /*000c*/ 	.byte	0x04, 0x11
        /*000e*/ 	.short	(.L_3 - .L_2)
	.align		4
.L_2:
        /*0010*/ 	.word	index@(sequence)
        /*0014*/ 	.word	0x00000000


	//----- nvinfo : EIATTR_REGCOUNT
	.align		4
.L_3:
        /*0018*/ 	.byte	0x04, 0x2f
        /*001a*/ 	.short	(.L_5 - .L_4)
	.align		4
.L_4:
        /*001c*/ 	.word	index@(testShr)
        /*0020*/ 	.word	0x0000000c


	//----- nvinfo : EIATTR_FRAME_SIZE
	.align		4
.L_5:
        /*0024*/ 	.byte	0x04, 0x11
        /*0026*/ 	.short	(.L_7 - .L_6)
	.align		4
.L_6:
        /*0028*/ 	.word	index@(testShr)
        /*002c*/ 	.word	0x00000000


	//----- nvinfo : EIATTR_MIN_STACK_SIZE
	.align		4
.L_7:
        /*0030*/ 	.byte	0x04, 0x12
        /*0032*/ 	.short	(.L_9 - .L_8)
	.align		4
.L_8:
        /*0034*/ 	.word	index@(testShr)
        /*0038*/ 	.word	0x00000000


	//----- nvinfo : EIATTR_MIN_STACK_SIZE
	.align		4
.L_9:
        /*003c*/ 	.byte	0x04, 0x12
        /*003e*/ 	.short	(.L_11 - .L_10)
	.align		4
.L_10:
        /*0040*/ 	.word	index@(sequence)
        /*0044*/ 	.word	0x00000000
.L_11:


//--------------------- .nv.compat                --------------------------
	.section	.nv.compat,"",@"SHT_CUDA_COMPAT_INFO"
	.align	4
        /*0000*/ 	.byte	0x02, 0x09, 0x00, 0x00, 0x02, 0x02, 0x01, 0x00, 0x02, 0x05, 0x05, 0x00, 0x03, 0x07, 0x01, 0x01
        /*0010*/ 	.byte	0x02, 0x03, 0x00, 0x00, 0x02, 0x06, 0x01, 0x00, 0x04, 0x0b, 0x08, 0x00, 0x09, 0x00, 0x00, 0x00
        /*0020*/ 	.byte	0x00, 0x00, 0x00, 0x00


//--------------------- .nv.info.testShr          --------------------------
	.section	.nv.info.testShr,"",@"SHT_CUDA_INFO"
	.sectionflags	@""
	.align	4


	//----- nvinfo : EIATTR_CUDA_API_VERSION
	.align		4
        /*0000*/ 	.byte	0x04, 0x37
        /*0002*/ 	.short	(.L_13 - .L_12)
.L_12:
        /*0004*/ 	.word	0x00000082


	//----- nvinfo : EIATTR_KPARAM_INFO
	.align		4
.L_13:
        /*0008*/ 	.byte	0x04, 0x17
        /*000a*/ 	.short	(.L_15 - .L_14)
.L_14:
        /*000c*/ 	.word	0x00000000
        /*0010*/ 	.short	0x0001
        /*0012*/ 	.short	0x0008
        /*0014*/ 	.byte	0x00, 0xf5, 0x21, 0x00


	//----- nvinfo : EIATTR_KPARAM_INFO
	.align		4
.L_15:
        /*0018*/ 	.byte	0x04, 0x17
        /*001a*/ 	.short	(.L_17 - .L_16)
.L_16:
        /*001c*/ 	.word	0x00000000
        /*0020*/ 	.short	0x0000
        /*0022*/ 	.short	0x0000
        /*0024*/ 	.byte	0x00, 0xf5, 0x21, 0x00


	//----- nvinfo : EIATTR_SPARSE_MMA_MASK
	.align		4
.L_17:
        /*0028*/ 	.byte	0x03, 0x50
        /*002a*/ 	.short	0x0000


	//----- nvinfo : EIATTR_MAXREG_COUNT
	.align		4
        /*002c*/ 	.byte	0x03, 0x1b
        /*002e*/ 	.short	0x00ff


	//----- nvinfo : EIATTR_NUM_BARRIERS
	.align		4
        /*0030*/ 	.byte	0x02, 0x4c
        /*0032*/ 	.byte	0x01
	.zero		1


	//----- nvinfo : EIATTR_MERCURY_ISA_VERSION
	.align		4
        /*0034*/ 	.byte	0x03, 0x5f
        /*0036*/ 	.short	0x0101


	//----- nvinfo : EIATTR_VRC_CTA_INIT_COUNT
	.align		4
        /*0038*/ 	.byte	0x02, 0x4a
	.zero		1
	.zero		1


	//----- nvinfo : EIATTR_EXIT_INSTR_OFFSETS
	.align		4
        /*003c*/ 	.byte	0x04, 0x1c
        /*003e*/ 	.short	(.L_19 - .L_18)


	//   ....[0]....
.L_18:
        /*0040*/ 	.word	0x00000190


	//----- nvinfo : EIATTR_CBANK_PARAM_SIZE
	.align		4
.L_19:
        /*0044*/ 	.byte	0x03, 0x19
        /*0046*/ 	.short	0x0010


	//----- nvinfo : EIATTR_PARAM_CBANK
	.align		4
        /*0048*/ 	.byte	0x04, 0x0a
        /*004a*/ 	.short	(.L_21 - .L_20)
	.align		4
.L_20:
        /*004c*/ 	.word	index@(.nv.constant0.testShr)
        /*0050*/ 	.short	0x0380
        /*0052*/ 	.short	0x0010


	//----- nvinfo : EIATTR_SW_WAR
	.align		4
.L_21:
        /*0054*/ 	.byte	0x04, 0x36
        /*0056*/ 	.short	(.L_23 - .L_22)
.L_22:
        /*0058*/ 	.word	0x00000008
.L_23:


//--------------------- .nv.info.sequence         --------------------------
	.section	.nv.info.sequence,"",@"SHT_CUDA_INFO"
	.sectionflags	@""
	.align	4


	//----- nvinfo : EIATTR_CUDA_API_VERSION
	.align		4
        /*0000*/ 	.byte	0x04, 0x37
        /*0002*/ 	.short	(.L_25 - .L_24)
.L_24:
        /*0004*/ 	.word	0x00000082


	//----- nvinfo : EIATTR_KPARAM_INFO
	.align		4
.L_25:
        /*0008*/ 	.byte	0x04, 0x17
        /*000a*/ 	.short	(.L_27 - .L_26)
.L_26:
        /*000c*/ 	.word	0x00000000
        /*0010*/ 	.short	0x0001
        /*0012*/ 	.short	0x0008
        /*0014*/ 	.byte	0x00, 0xf0, 0x11, 0x00


	//----- nvinfo : EIATTR_KPARAM_INFO
	.align		4
.L_27:
        /*0018*/ 	.byte	0x04, 0x17
        /*001a*/ 	.short	(.L_29 - .L_28)
.L_28:
        /*001c*/ 	.word	0x00000000
        /*0020*/ 	.short	0x0000
        /*0022*/ 	.short	0x0000
        /*0024*/ 	.byte	0x00, 0xf5, 0x21, 0x00


	//----- nvinfo : EIATTR_SPARSE_MMA_MASK
	.align		4
.L_29:
        /*0028*/ 	.byte	0x03, 0x50
        /*002a*/ 	.short	0x0000


	//----- nvinfo : EIATTR_MAXREG_COUNT
	.align		4
        /*002c*/ 	.byte	0x03, 0x1b
        /*002e*/ 	.short	0x00ff


	//----- nvinfo : EIATTR_MERCURY_ISA_VERSION
	.align		4
        /*0030*/ 	.byte	0x03, 0x5f
        /*0032*/ 	.short	0x0101


	//----- nvinfo : EIATTR_VRC_CTA_INIT_COUNT
	.align		4
        /*0034*/ 	.byte	0x02, 0x4a
	.zero		1
	.zero		1


	//----- nvinfo : EIATTR_EXIT_INSTR_OFFSETS
	.align		4
        /*0038*/ 	.byte	0x04, 0x1c
        /*003a*/ 	.short	(.L_31 - .L_30)


	//   ....[0]....
.L_30:
        /*003c*/ 	.word	0x00000070


	//   ....[1]....
        /*0040*/ 	.word	0x000000d0


	//----- nvinfo : EIATTR_CBANK_PARAM_SIZE
	.align		4
.L_31:
        /*0044*/ 	.byte	0x03, 0x19
        /*0046*/ 	.short	0x000c


	//----- nvinfo : EIATTR_PARAM_CBANK
	.align		4
        /*0048*/ 	.byte	0x04, 0x0a
        /*004a*/ 	.short	(.L_33 - .L_32)
	.align		4
.L_32:
        /*004c*/ 	.word	index@(.nv.constant0.sequence)
        /*0050*/ 	.short	0x0380
        /*0052*/ 	.short	0x000c


	//----- nvinfo : EIATTR_SW_WAR
	.align		4
.L_33:
        /*0054*/ 	.byte	0x04, 0x36
        /*0056*/ 	.short	(.L_35 - .L_34)
.L_34:
        /*0058*/ 	.word	0x00000008
.L_35:


//--------------------- .nv.callgraph             --------------------------
	.section	.nv.callgraph,"",@"SHT_CUDA_CALLGRAPH"
	.align	4
	.sectionentsize	8
	.align		4
        /*0000*/ 	.word	0x00000000
	.align		4
        /*0004*/ 	.word	0xffffffff
	.align		4
        /*0008*/ 	.word	0x00000000
	.align		4
        /*000c*/ 	.word	0xfffffffe
	.align		4
        /*0010*/ 	.word	0x00000000
	.align		4
        /*0014*/ 	.word	0xfffffffd
	.align		4
        /*0018*/ 	.word	0x00000000
	.align		4
        /*001c*/ 	.word	0xfffffffc


//--------------------- .text.testShr             --------------------------
	.section	.text.testShr,"ax",@progbits
	.align	128
        .global         testShr
        .type           testShr,@function
        .size           testShr,(.L_x_2 - testShr)
        .other          testShr,@"STO_CUDA_ENTRY STV_DEFAULT"
testShr:
.text.testShr:
[----:B------:R-:W-:Y:S01]  /*0000*/  LDC R1, c[0x0][0x37c] ;  /* 0x0000df00ff017b82 */ /* 0x000fe20000000800 */
[----:B------:R-:W0:Y:S07]  /*0010*/  S2R R7, SR_TID.X ;  /* 0x0000000000077919 */ /* 0x000e2e0000002100 */
[----:B------:R-:W0:Y:S01]  /*0020*/  S2UR UR4, SR_CTAID.X ;  /* 0x00000000000479c3 */ /* 0x000e220000002500 */
[----:B------:R-:W1:Y:S07]  /*0030*/  LDCU.64 UR6, c[0x0][0x358] ;  /* 0x00006b00ff0677ac */ /* 0x000e6e0008000a00 */
[----:B------:R-:W0:Y:S08]  /*0040*/  LDC R0, c[0x0][0x360] ;  /* 0x0000d800ff007b82 */ /* 0x000e300000000800 */
[----:B------:R-:W2:Y:S01]  /*0050*/  LDC.64 R2, c[0x0][0x388] ;  /* 0x0000e200ff027b82 */ /* 0x000ea20000000a00 */
[----:B0-----:R-:W-:-:S04]  /*0060*/  IMAD R5, R0, UR4, R7 ;  /* 0x0000000400057c24 */ /* 0x001fc8000f8e0207 */
[----:B--2---:R-:W-:-:S05]  /*0070*/  IMAD.WIDE R2, R5, 0x4, R2 ;  /* 0x0000000405027825 */ /* 0x004fca00078e0202 */
[----:B-1----:R0:W2:Y:S01]  /*0080*/  LDG.E R0, desc[UR6][R2.64] ;  /* 0x0000000602007981 */ /* 0x0020a2000c1e1900 */
[----:B------:R-:W1:Y:S01]  /*0090*/  S2UR UR5, SR_CgaCtaId ;  /* 0x00000000000579c3 */ /* 0x000e620000008800 */
[----:B------:R-:W-:Y:S01]  /*00a0*/  UMOV UR4, 0x400 ;  /* 0x0000040000047882 */ /* 0x000fe20000000000 */
[----:B------:R-:W-:Y:S02]  /*00b0*/  SHF.L.U32 R7, R7, 0x2, RZ ;  /* 0x0000000207077819 */ /* 0x000fe400000006ff */
[----:B------:R-:W-:-:S04]  /*00c0*/  LOP3.LUT R4, R5, 0x1, RZ, 0xc0, !PT ;  /* 0x0000000105047812 */ /* 0x000fc800078ec0ff */
[----:B------:R-:W-:Y:S01]  /*00d0*/  ISETP.NE.U32.AND P0, PT, R4, 0x1, PT ;  /* 0x000000010400780c */ /* 0x000fe20003f05070 */
[----:B0-----:R-:W0:Y:S01]  /*00e0*/  LDC.64 R2, c[0x0][0x380] ;  /* 0x0000e000ff027b82 */ /* 0x001e220000000a00 */
[----:B------:R-:W-:Y:S01]  /*00f0*/  LOP3.LUT R4, R7, 0x4, RZ, 0x3c, !PT ;  /* 0x0000000407047812 */ /* 0x000fe200078e3cff */
[----:B-1----:R-:W-:Y:S01]  /*0100*/  ULEA UR4, UR5, UR4, 0x18 ;  /* 0x0000000405047291 */ /* 0x002fe2000f8ec0ff */
[----:B0-----:R-:W-:-:S08]  /*0110*/  IMAD.WIDE R2, R5, 0x4, R2 ;  /* 0x0000000405027825 */ /* 0x001fd000078e0202 */
[----:B--2---:R-:W-:Y:S01]  /*0120*/  STS [R7+UR4], R0 ;  /* 0x0000000007007988 */ /* 0x004fe20008000804 */
[----:B------:R-:W-:Y:S06]  /*0130*/  BAR.SYNC.DEFER_BLOCKING 0x0 ;  /* 0x0000000000007b1d */ /* 0x000fec0000010000 */
[----:B------:R-:W0:Y:S04]  /*0140*/  @!P0 LDS R6, [R4+UR4] ;  /* 0x0000000404068984 */ /* 0x000e280008000800 */
[----:B------:R-:W1:Y:S01]  /*0150*/  @P0 LDS R8, [R4+UR4] ;  /* 0x0000000404080984 */ /* 0x000e620008000800 */
[----:B0-----:R-:W-:Y:S01]  /*0160*/  @!P0 SHF.L.U32 R9, R6, 0x1, RZ ;  /* 0x0000000106098819 */ /* 0x001fe200000006ff */
[----:B-1----:R-:W-:-:S05]  /*0170*/  @P0 IMAD R9, R8, 0x3, RZ ;  /* 0x0000000308090824 */ /* 0x002fca00078e02ff */
[----:B------:R-:W-:Y:S01]  /*0180*/  STG.E desc[UR6][R2.64], R9 ;  /* 0x0000000902007986 */ /* 0x000fe2000c101906 */
[----:B------:R-:W-:Y:S05]  /*0190*/  EXIT ;  /* 0x000000000000794d */ /* 0x000fea0003800000 */
.L_x_0:
[----:B------:R-:W-:-:S00]  /*01a0*/  BRA `(.L_x_0) ;  /* 0xfffffffc00fc7947 */ /* 0x000fc0000383ffff */
[----:B------:R-:W-:-:S00]  /*01b0*/  NOP ;  /* 0x0000000000007918 */ /* 0x000fc00000000000 */
        /* <DEDUP_REMOVED lines=12> */
.L_x_2:


//--------------------- .text.sequence            --------------------------
	.section	.text.sequence,"ax",@progbits
	.align	128
        .global         sequence
        .type           sequence,@function
        .size           sequence,(.L_x_3 - sequence)
        .other          sequence,@"STO_CUDA_ENTRY STV_DEFAULT"
sequence:
.text.sequence:
[----:B------:R-:W-:Y:S01]  /*0000*/  LDC R1, c[0x0][0x37c] ;  /* 0x0000df00ff017b82 */ /* 0x000fe20000000800 */
[----:B------:R-:W0:Y:S07]  /*0010*/  S2R R5, SR_TID.X ;  /* 0x0000000000057919 */ /* 0x000e2e0000002100 */
[----:B------:R-:W0:Y:S01]  /*0020*/  S2UR UR4, SR_CTAID.X ;  /* 0x00000000000479c3 */ /* 0x000e220000002500 */
[----:B------:R-:W1:Y:S07]  /*0030*/  LDCU UR5, c[0x0][0x388] ;  /* 0x00007100ff0577ac */ /* 0x000e6e0008000800 */
[----:B------:R-:W0:Y:S02]  /*0040*/  LDC R0, c[0x0][0x360] ;  /* 0x0000d800ff007b82 */ /* 0x000e240000000800 */
[----:B0-----:R-:W-:-:S05]  /*0050*/  IMAD R5, R0, UR4, R5 ;  /* 0x0000000400057c24 */ /* 0x001fca000f8e0205 */
[----:B-1----:R-:W-:-:S13]  /*0060*/  ISETP.GE.AND P0, PT, R5, UR5, PT ;  /* 0x0000000505007c0c */ /* 0x002fda000bf06270 */
[----:B------:R-:W-:Y:S05]  /*0070*/  @P0 EXIT ;  /* 0x000000000000094d */ /* 0x000fea0003800000 */
[----:B------:R-:W0:Y:S01]  /*0080*/  LDC.64 R2, c[0x0][0x380] ;  /* 0x0000e000ff027b82 */ /* 0x000e220000000a00 */
[----:B------:R-:W1:Y:S01]  /*0090*/  LDCU.64 UR4, c[0x0][0x358] ;  /* 0x00006b00ff0477ac */ /* 0x000e620008000a00 */
[C---:B------:R-:W-:Y:S01]  /*00a0*/  SHF.L.U32 R7, R5.reuse, 0x1, RZ ;  /* 0x0000000105077819 */ /* 0x040fe200000006ff */
[----:B0-----:R-:W-:-:S05]  /*00b0*/  IMAD.WIDE R2, R5, 0x4, R2 ;  /* 0x0000000405027825 */ /* 0x001fca00078e0202 */
[----:B-1----:R-:W-:Y:S01]  /*00c0*/  STG.E desc[UR4][R2.64], R7 ;  /* 0x0000000702007986 */ /* 0x002fe2000c101904 */
[----:B------:R-:W-:Y:S05]  /*00d0*/  EXIT ;  /* 0x000000000000794d */ /* 0x000fea0003800000 */
.L_x_1:
        /* <DEDUP_REMOVED lines=10> */
.L_x_3:


//--------------------- .nv.shared.testShr        --------------------------
	.section	.nv.shared.testShr,"aw",@nobits
	.sectionflags	@""
	.align	4
.nv.shared.testShr:
	.zero		2048


//--------------------- .nv.shared.reserved.0     --------------------------
	.section	.nv.shared.reserved.0,"aw",@nobits
	.weak		__nv_reservedSMEM_offset_0_alias
	.size		__nv_reservedSMEM_offset_0_alias, 0, 64
	.other		__nv_reservedSMEM_offset_0_alias,@"STO_CUDA_RESERVED_SHARED STV_DEFAULT"
__nv_reservedSMEM_offset_0_alias:
	.zero		0
	.zero		64


//--------------------- .nv.constant0.testShr     --------------------------
	.section	.nv.constant0.testShr,"a",@progbits
	.sectionflags	@""
	.align	4
.nv.constant0.testShr:
	.zero		912


//--------------------- .nv.constant0.sequence    --------------------------
	.section	.nv.constant0.sequence,"a",@progbits
	.sectionflags	@""
	.align	4
.nv.constant0.sequence:
	.zero		908


//--------------------- SYMBOLS --------------------------

	.type		.nv.reservedSmem.offset0,@object
	.size		.nv.reservedSmem.offset0,0x4
	.type		.nv.reservedSmem.cap,@object
	.size		.nv.reservedSmem.cap,0x4
